//
// Generated by NVIDIA NVVM Compiler
//
// Compiler Build ID: CL-36424714
// Cuda compilation tools, release 13.0, V13.0.88
// Based on NVVM 20.0.0
//

.version 9.0
.target sm_100
.address_size 64

	// .globl	_Z7dkernelv
.extern .func  (.param .b32 func_retval0) vprintf
(
	.param .b64 vprintf_param_0,
	.param .b64 vprintf_param_1
)
;
.global .align 1 .b8 $str[5] = {37, 100, 46, 10};

.visible .entry _Z7dkernelv()
{
	.local .align 8 .b8 	__local_depot0[8];
	.reg .b64 	%SP;
	.reg .b64 	%SPL;
	.reg .b32 	%r<8>;
	.reg .b64 	%rd<5>;

	mov.u64 	%SPL, __local_depot0;
	cvta.local.u64 	%SP, %SPL;
	add.u64 	%rd1, %SP, 0;
	add.u64 	%rd2, %SPL, 0;
	mov.u32 	%r1, %ctaid.x;
	mov.u32 	%r2, %ntid.x;
	mov.u32 	%r3, %tid.x;
	mad.lo.s32 	%r4, %r1, %r2, %r3;
	mul.lo.s32 	%r5, %r4, %r4;
	st.local.u32 	[%rd2], %r5;
	mov.u64 	%rd3, $str;
	cvta.global.u64 	%rd4, %rd3;
	{ // callseq 0, 0
	.param .b64 param0;
	st.param.b64 	[param0], %rd4;
	.param .b64 param1;
	st.param.b64 	[param1], %rd1;
	.param .b32 retval0;
	call.uni (retval0), 
	vprintf, 
	(
	param0, 
	param1
	);
	ld.param.b32 	%r6, [retval0];
	} // callseq 0
	ret;

}


// ===== COMPILED SASS (sm_100) =====

	.target	sm_100

	.elftype	@"ET_EXEC"


//--------------------- .note.nv.tkinfo           --------------------------
	.section	.note.nv.tkinfo,"",@"SHT_NOTE"
	.sectionflags	@"SHF_NOTE_NV_TKINFO"
	.tkinfo
        /*0018*/ 	.word	0x00000002
        /*0030*/ 	.string	""
        /*0030*/ 	.string	"ptxas"
        /*0030*/ 	.string	"Cuda compilation tools, release 13.0, V13.0.88"
        /*0030*/ 	.string	"Build cuda_13.0.r13.0/compiler.36424714_0"
        /*0030*/ 	.string	"-arch sm_100 -m 64 "



//--------------------- .note.nv.cuinfo           --------------------------
	.section	.note.nv.cuinfo,"",@"SHT_NOTE"
	.sectionflags	@"SHF_NOTE_NV_CUINFO"
        /*0018*/ 	.short	0x0002
        /*001a*/ 	.short	0x0064
        /*001c*/ 	.short	0x0082
	.zero		2


//--------------------- .nv.info                  --------------------------
	.section	.nv.info,"",@"SHT_CUDA_INFO"
	.align	4


	//----- nvinfo : EIATTR_REGCOUNT
	.align		4
        /*0000*/ 	.byte	0x04, 0x2f
        /*0002*/ 	.short	(.L_2 - .L_1)
	.align		4
.L_1:
        /*0004*/ 	.word	index@(_Z7dkernelv)
        /*0008*/ 	.word	0x00000018


	//----- nvinfo : EIATTR_FRAME_SIZE
	.align		4
.L_2:
        /*000c*/ 	.byte	0x04, 0x11
        /*000e*/ 	.short	(.L_4 - .L_3)
	.align		4
.L_3:
        /*0010*/ 	.word	index@(_Z7dkernelv)
        /*0014*/ 	.word	0x00000008


	//----- nvinfo : EIATTR_MIN_STACK_SIZE
	.align		4
.L_4:
        /*0018*/ 	.byte	0x04, 0x12
        /*001a*/ 	.short	(.L_6 - .L_5)
	.align		4
.L_5:
        /*001c*/ 	.word	index@(_Z7dkernelv)
        /*0020*/ 	.word	0x00000008
.L_6:


//--------------------- .nv.compat                --------------------------
	.section	.nv.compat,"",@"SHT_CUDA_COMPAT_INFO"
	.align	4
        /*0000*/ 	.byte	0x02, 0x09, 0x00, 0x00, 0x02, 0x02, 0x01, 0x00, 0x02, 0x05, 0x05, 0x00, 0x03, 0x07, 0x01, 0x01
        /*0010*/ 	.byte	0x02, 0x03, 0x00, 0x00, 0x02, 0x06, 0x01, 0x00, 0x04, 0x0b, 0x08, 0x00, 0x09, 0x00, 0x00, 0x00
        /*0020*/ 	.byte	0x00, 0x00, 0x00, 0x00


//--------------------- .nv.info._Z7dkernelv      --------------------------
	.section	.nv.info._Z7dkernelv,"",@"SHT_CUDA_INFO"
	.sectionflags	@""
	.align	4


	//----- nvinfo : EIATTR_CUDA_API_VERSION
	.align		4
        /*0000*/ 	.byte	0x04, 0x37
        /*0002*/ 	.short	(.L_8 - .L_7)
.L_7:
        /*0004*/ 	.word	0x00000082


	//----- nvinfo : EIATTR_SPARSE_MMA_MASK
	.align		4
.L_8:
        /*0008*/ 	.byte	0x03, 0x50
        /*000a*/ 	.short	0x0000


	//----- nvinfo : EIATTR_MAXREG_COUNT
	.align		4
        /*000c*/ 	.byte	0x03, 0x1b
        /*000e*/ 	.short	0x00ff


	//----- nvinfo : EIATTR_EXTERNS
	.align		4
        /*0010*/ 	.byte	0x04, 0x0f
        /*0012*/ 	.short	(.L_10 - .L_9)


	//   ....[0]....
	.align		4
.L_9:
        /*0014*/ 	.word	index@(vprintf)


	//----- nvinfo : EIATTR_MERCURY_ISA_VERSION
	.align		4
.L_10:
        /*0018*/ 	.byte	0x03, 0x5f
        /*001a*/ 	.short	0x0101


	//----- nvinfo : EIATTR_VRC_CTA_INIT_COUNT
	.align		4
        /*001c*/ 	.byte	0x02, 0x4a
	.zero		1
	.zero		1


	//----- nvinfo : EIATTR_SYSCALL_OFFSETS
	.align		4
        /*0020*/ 	.byte	0x04, 0x46
        /*0022*/ 	.short	(.L_12 - .L_11)


	//   ....[0]....
.L_11:
        /*0024*/ 	.word	0x00000120


	//----- nvinfo : EIATTR_EXIT_INSTR_OFFSETS
	.align		4
.L_12:
        /*0028*/ 	.byte	0x04, 0x1c
        /*002a*/ 	.short	(.L_14 - .L_13)


	//   ....[0]....
.L_13:
        /*002c*/ 	.word	0x00000130


	//----- nvinfo : EIATTR_SW_WAR
	.align		4
.L_14:
        /*0030*/ 	.byte	0x04, 0x36
        /*0032*/ 	.short	(.L_16 - .L_15)
.L_15:
        /*0034*/ 	.word	0x00000008
.L_16:


//--------------------- .nv.callgraph             --------------------------
	.section	.nv.callgraph,"",@"SHT_CUDA_CALLGRAPH"
	.align	4
	.sectionentsize	8
	.align		4
        /*0000*/ 	.word	0x00000000
	.align		4
        /*0004*/ 	.word	0xffffffff
	.align		4
        /*0008*/ 	.word	index@(_Z7dkernelv)
	.align		4
        /*000c*/ 	.word	index@(vprintf)
	.align		4
        /*0010*/ 	.word	0x00000000
	.align		4
        /*0014*/ 	.word	0xfffffffe
	.align		4
        /*0018*/ 	.word	0x00000000
	.align		4
        /*001c*/ 	.word	0xfffffffd
	.align		4
        /*0020*/ 	.word	0x00000000
	.align		4
        /*0024*/ 	.word	0xfffffffc


//--------------------- .nv.constant4             --------------------------
	.section	.nv.constant4,"a",@progbits
	.align	8
	.align		8
.nv.constant4:
        /*0000*/ 	.dword	vprintf
	.align		8
        /*0008*/ 	.dword	$str


//--------------------- .text._Z7dkernelv         --------------------------
	.section	.text._Z7dkernelv,"ax",@progbits
	.align	128
        .global         _Z7dkernelv
        .type           _Z7dkernelv,@function
        .size           _Z7dkernelv,(.L_x_2 - _Z7dkernelv)
        .other          _Z7dkernelv,@"STO_CUDA_ENTRY STV_DEFAULT"
_Z7dkernelv:
.text._Z7dkernelv:
[----:B------:R-:W0:Y:S01]  /*0000*/  LDC R1, c[0x0][0x37c] ;  /* 0x0000df00ff017b82 */ /* 0x000e220000000800 */
[----:B------:R-:W1:Y:S01]  /*0010*/  S2R R3, SR_TID.X ;  /* 0x0000000000037919 */ /* 0x000e620000002100 */
[----:B------:R-:W2:Y:S06]  /*0020*/  LDCU UR5, c[0x0][0x2fc] ;  /* 0x00005f80ff0577ac */ /* 0x000eac0008000800 */
[----:B------:R-:W1:Y:S01]  /*0030*/  S2UR UR4, SR_CTAID.X ;  /* 0x00000000000479c3 */ /* 0x000e620000002500 */
[----:B------:R-:W-:Y:S01]  /*0040*/  MOV R2, 0x0 ;  /* 0x0000000000027802 */ /* 0x000fe20000000f00 */
[----:B0-----:R-:W-:Y:S01]  /*0050*/  VIADD R1, R1, 0xfffffff8 ;  /* 0xfffffff801017836 */ /* 0x001fe20000000000 */
[----:B------:R-:W0:Y:S05]  /*0060*/  LDCU.64 UR6, c[0x4][0x8] ;  /* 0x01000100ff0677ac */ /* 0x000e2a0008000a00 */
[----:B------:R-:W1:Y:S01]  /*0070*/  LDC R0, c[0x0][0x360] ;  /* 0x0000d800ff007b82 */ /* 0x000e620000000800 */
[----:B0-----:R-:W-:Y:S01]  /*0080*/  IMAD.U32 R4, RZ, RZ, UR6 ;  /* 0x00000006ff047e24 */ /* 0x001fe2000f8e00ff */
[----:B------:R-:W-:Y:S01]  /*0090*/  MOV R5, UR7 ;  /* 0x0000000700057c02 */ /* 0x000fe20008000f00 */
[----:B-1----:R-:W-:Y:S01]  /*00a0*/  IMAD R0, R0, UR4, R3 ;  /* 0x0000000400007c24 */ /* 0x002fe2000f8e0203 */
[----:B------:R-:W0:Y:S04]  /*00b0*/  LDCU UR4, c[0x0][0x2f8] ;  /* 0x00005f00ff0477ac */ /* 0x000e280008000800 */
[----:B------:R-:W1:Y:S01]  /*00c0*/  LDC.64 R2, c[0x4][R2] ;  /* 0x0100000002027b82 */ /* 0x000e620000000a00 */
[----:B------:R-:W-:-:S05]  /*00d0*/  IMAD R0, R0, R0, RZ ;  /* 0x0000000000007224 */ /* 0x000fca00078e02ff */
[----:B------:R3:W-:Y:S01]  /*00e0*/  STL [R1], R0 ;  /* 0x0000000001007387 */ /* 0x0007e20000100800 */
[----:B0-----:R-:W-:-:S04]  /*00f0*/  IADD3 R6, P0, PT, R1, UR4, RZ ;  /* 0x0000000401067c10 */ /* 0x001fc8000ff1e0ff */
[----:B--23--:R-:W-:-:S09]  /*0100*/  IADD3.X R7, PT, PT, RZ, UR5, RZ, P0, !PT ;  /* 0x00000005ff077c10 */ /* 0x00cfd200087fe4ff */
[----:B------:R-:W-:-:S07]  /*0110*/  LEPC R20, `(.L_x_0) ;  /* 0x000000001014794e */ /* 0x000fce0000000000 */
[----:B-1----:R-:W-:Y:S05]  /*0120*/  CALL.ABS.NOINC R2 ;  /* 0x0000000002007343 */ /* 0x002fea0003c00000 */
.L_x_0:
[----:B------:R-:W-:Y:S05]  /*0130*/  EXIT ;  /* 0x000000000000794d */ /* 0x000fea0003800000 */
.L_x_1:
[----:B------:R-:W-:-:S00]  /*0140*/  BRA `(.L_x_1) ;  /* 0xfffffffc00fc7947 */ /* 0x000fc0000383ffff */
[----:B------:R-:W-:-:S00]  /*0150*/  NOP ;  /* 0x0000000000007918 */ /* 0x000fc00000000000 */
        /* <DEDUP_REMOVED lines=10> */
.L_x_2:


//--------------------- .nv.global.init           --------------------------
	.section	.nv.global.init,"aw",@progbits
.nv.global.init:
	.type		$str,@object
	.size		$str,(.L_0 - $str)
$str:
        /*0000*/ 	.byte	0x25, 0x64, 0x2e, 0x0a, 0x00
.L_0:


//--------------------- .nv.shared.reserved.0     --------------------------
	.section	.nv.shared.reserved.0,"aw",@nobits
	.weak		__nv_reservedSMEM_offset_0_alias
	.size		__nv_reservedSMEM_offset_0_alias, 0, 64
	.other		__nv_reservedSMEM_offset_0_alias,@"STO_CUDA_RESERVED_SHARED STV_DEFAULT"
__nv_reservedSMEM_offset_0_alias:
	.zero		0
	.zero		64


//--------------------- .nv.constant0._Z7dkernelv --------------------------
	.section	.nv.constant0._Z7dkernelv,"a",@progbits
	.sectionflags	@""
	.align	4
.nv.constant0._Z7dkernelv:
	.zero		896


//--------------------- SYMBOLS --------------------------

	.type		.nv.reservedSmem.offset0,@object
	.size		.nv.reservedSmem.offset0,0x4
	.type		vprintf,@function
